	.headerflags	@"EF_CUDA_TEXMODE_UNIFIED EF_CUDA_64BIT_ADDRESS EF_CUDA_ACCELERATORS EF_CUDA_SM90 EF_CUDA_VIRTUAL_SM(EF_CUDA_SM90)"
	.elftype	@"ET_EXEC"


//--------------------- .nv.info                  --------------------------
	.section	.nv.info,"",@"SHT_CUDA_INFO"
	.align	4


	//----- nvinfo : EIATTR_REGCOUNT
	.align		4
        /*0000*/ 	.byte	0x04, 0x2f
        /*0002*/ 	.short	(.L_1 - .L_0)
	.align		4
.L_0:
        /*0004*/ 	.word	index@(triton_poi_fused_add_convolution_mul_26)
        /*0008*/ 	.word	0x00000035


	//----- nvinfo : EIATTR_MIN_STACK_SIZE
	.align		4
.L_1:
        /*000c*/ 	.byte	0x04, 0x12
        /*000e*/ 	.short	(.L_3 - .L_2)
	.align		4
.L_2:
        /*0010*/ 	.word	index@(triton_poi_fused_add_convolution_mul_26)
        /*0014*/ 	.word	0x00000000


	//----- nvinfo : EIATTR_FRAME_SIZE
	.align		4
.L_3:
        /*0018*/ 	.byte	0x04, 0x11
        /*001a*/ 	.short	(.L_5 - .L_4)
	.align		4
.L_4:
        /*001c*/ 	.word	index@(triton_poi_fused_add_convolution_mul_26)
        /*0020*/ 	.word	0x00000000


	//----- nvinfo : EIATTR_MIN_STACK_SIZE
	.align		4
.L_5:
        /*0024*/ 	.byte	0x04, 0x12
        /*0026*/ 	.short	(.L_7 - .L_6)
	.align		4
.L_6:
        /*0028*/ 	.word	index@(triton_poi_fused_add_convolution_mul_26)
        /*002c*/ 	.word	0x00000000
.L_7:


//--------------------- .nv.info.triton_poi_fused_add_convolution_mul_26 --------------------------
	.section	.nv.info.triton_poi_fused_add_convolution_mul_26,"",@"SHT_CUDA_INFO"
	.sectionflags	@""
	.align	4


	//----- nvinfo : EIATTR_CUDA_API_VERSION
	.align		4
        /*0000*/ 	.byte	0x04, 0x37
        /*0002*/ 	.short	(.L_9 - .L_8)
.L_8:
        /*0004*/ 	.word	0x0000007c


	//----- nvinfo : EIATTR_KPARAM_INFO
	.align		4
.L_9:
        /*0008*/ 	.byte	0x04, 0x17
        /*000a*/ 	.short	(.L_11 - .L_10)
.L_10:
        /*000c*/ 	.word	0x00000000
        /*0010*/ 	.short	0x0007
        /*0012*/ 	.short	0x0034
        /*0014*/ 	.byte	0x00, 0xf0, 0x11, 0x00


	//----- nvinfo : EIATTR_KPARAM_INFO
	.align		4
.L_11:
        /*0018*/ 	.byte	0x04, 0x17
        /*001a*/ 	.short	(.L_13 - .L_12)
.L_12:
        /*001c*/ 	.word	0x00000000
        /*0020*/ 	.short	0x0006
        /*0022*/ 	.short	0x0030
        /*0024*/ 	.byte	0x00, 0xf0, 0x11, 0x00


	//----- nvinfo : EIATTR_KPARAM_INFO
	.align		4
.L_13:
        /*0028*/ 	.byte	0x04, 0x17
        /*002a*/ 	.short	(.L_15 - .L_14)
.L_14:
        /*002c*/ 	.word	0x00000000
        /*0030*/ 	.short	0x0005
        /*0032*/ 	.short	0x0028
        /*0034*/ 	.byte	0x00, 0xf4, 0x21, 0x00


	//----- nvinfo : EIATTR_KPARAM_INFO
	.align		4
.L_15:
        /*0038*/ 	.byte	0x04, 0x17
        /*003a*/ 	.short	(.L_17 - .L_16)
.L_16:
        /*003c*/ 	.word	0x00000000
        /*0040*/ 	.short	0x0004
        /*0042*/ 	.short	0x0020
        /*0044*/ 	.byte	0x00, 0xf4, 0x21, 0x00


	//----- nvinfo : EIATTR_KPARAM_INFO
	.align		4
.L_17:
        /*0048*/ 	.byte	0x04, 0x17
        /*004a*/ 	.short	(.L_19 - .L_18)
.L_18:
        /*004c*/ 	.word	0x00000000
        /*0050*/ 	.short	0x0003
        /*0052*/ 	.short	0x0018
        /*0054*/ 	.byte	0x00, 0xf4, 0x21, 0x00


	//----- nvinfo : EIATTR_KPARAM_INFO
	.align		4
.L_19:
        /*0058*/ 	.byte	0x04, 0x17
        /*005a*/ 	.short	(.L_21 - .L_20)
.L_20:
        /*005c*/ 	.word	0x00000000
        /*0060*/ 	.short	0x0002
        /*0062*/ 	.short	0x0010
        /*0064*/ 	.byte	0x00, 0xf4, 0x21, 0x00


	//----- nvinfo : EIATTR_KPARAM_INFO
	.align		4
.L_21:
        /*0068*/ 	.byte	0x04, 0x17
        /*006a*/ 	.short	(.L_23 - .L_22)
.L_22:
        /*006c*/ 	.word	0x00000000
        /*0070*/ 	.short	0x0001
        /*0072*/ 	.short	0x0008
        /*0074*/ 	.byte	0x00, 0xf4, 0x21, 0x00


	//----- nvinfo : EIATTR_KPARAM_INFO
	.align		4
.L_23:
        /*0078*/ 	.byte	0x04, 0x17
        /*007a*/ 	.short	(.L_25 - .L_24)
.L_24:
        /*007c*/ 	.word	0x00000000
        /*0080*/ 	.short	0x0000
        /*0082*/ 	.short	0x0000
        /*0084*/ 	.byte	0x00, 0xf4, 0x21, 0x00


	//----- nvinfo : EIATTR_SPARSE_MMA_MASK
	.align		4
.L_25:
        /*0088*/ 	.byte	0x03, 0x50
        /*008a*/ 	.short	0x0000


	//----- nvinfo : EIATTR_MAXREG_COUNT
	.align		4
        /*008c*/ 	.byte	0x03, 0x1b
        /*008e*/ 	.short	0x00ff


	//----- nvinfo : EIATTR_EXIT_INSTR_OFFSETS
	.align		4
        /*0090*/ 	.byte	0x04, 0x1c
        /*0092*/ 	.short	(.L_27 - .L_26)


	//   ....[0]....
.L_26:
        /*0094*/ 	.word	0x000010b0


	//   ....[1]....
        /*0098*/ 	.word	0x000010d0


	//----- nvinfo : EIATTR_REQNTID
	.align		4
.L_27:
        /*009c*/ 	.byte	0x04, 0x10
        /*009e*/ 	.short	(.L_29 - .L_28)
.L_28:
        /*00a0*/ 	.word	0x00000100
        /*00a4*/ 	.word	0x00000001
        /*00a8*/ 	.word	0x00000001


	//----- nvinfo : EIATTR_CBANK_PARAM_SIZE
	.align		4
.L_29:
        /*00ac*/ 	.byte	0x03, 0x19
        /*00ae*/ 	.short	0x0038


	//----- nvinfo : EIATTR_PARAM_CBANK
	.align		4
        /*00b0*/ 	.byte	0x04, 0x0a
        /*00b2*/ 	.short	(.L_31 - .L_30)
	.align		4
.L_30:
        /*00b4*/ 	.word	index@(.nv.constant0.triton_poi_fused_add_convolution_mul_26)
        /*00b8*/ 	.short	0x0210
        /*00ba*/ 	.short	0x0038


	//----- nvinfo : EIATTR_SW_WAR
	.align		4
.L_31:
        /*00bc*/ 	.byte	0x04, 0x36
        /*00be*/ 	.short	(.L_33 - .L_32)
.L_32:
        /*00c0*/ 	.word	0x00000008
.L_33:


//--------------------- .nv.callgraph             --------------------------
	.section	.nv.callgraph,"",@"SHT_CUDA_CALLGRAPH"
	.align	4
	.sectionentsize	8
	.align		4
        /*0000*/ 	.word	0x00000000
	.align		4
        /*0004*/ 	.word	0xffffffff
	.align		4
        /*0008*/ 	.word	0x00000000
	.align		4
        /*000c*/ 	.word	0xfffffffe
	.align		4
        /*0010*/ 	.word	0x00000000
	.align		4
        /*0014*/ 	.word	0xfffffffd
	.align		4
        /*0018*/ 	.word	0x00000000
	.align		4
        /*001c*/ 	.word	0xfffffffc


//--------------------- .text.triton_poi_fused_add_convolution_mul_26 --------------------------
	.section	.text.triton_poi_fused_add_convolution_mul_26,"ax",@progbits
	.sectionflags	@"SHF_BARRIERS=1"
	.align	128
        .global         triton_poi_fused_add_convolution_mul_26
        .type           triton_poi_fused_add_convolution_mul_26,@function
        .size           triton_poi_fused_add_convolution_mul_26,(.L_x_1 - triton_poi_fused_add_convolution_mul_26)
        .other          triton_poi_fused_add_convolution_mul_26,@"STO_CUDA_ENTRY STV_DEFAULT"
triton_poi_fused_add_convolution_mul_26:
.text.triton_poi_fused_add_convolution_mul_26:
[----:B------:R-:W0:Y:S01]  /*0000*/  LDC R1, c[0x0][0x28] ;  /* 0x00000a00ff017b82 */ /* 0x000e220000000800 */
[----:B------:R-:W1:Y:S07]  /*0010*/  S2R R3, SR_CTAID.X ;  /* 0x0000000000037919 */ /* 0x000e6e0000002500 */
[----:B------:R-:W2:Y:S01]  /*0020*/  LDC.64 R20, c[0x0][0x210] ;  /* 0x00008400ff147b82 */ /* 0x000ea20000000a00 */
[----:B------:R-:W-:Y:S02]  /*0030*/  CS2R R8, SRZ ;  /* 0x0000000000087805 */ /* 0x000fe4000001ff00 */
[----:B------:R-:W-:Y:S01]  /*0040*/  CS2R R10, SRZ ;  /* 0x00000000000a7805 */ /* 0x000fe2000001ff00 */
[----:B------:R-:W3:Y:S01]  /*0050*/  S2R R28, SR_TID.X ;  /* 0x00000000001c7919 */ /* 0x000ee20000002100 */
[----:B------:R-:W-:Y:S01]  /*0060*/  ULDC.64 UR6, c[0x0][0x208] ;  /* 0x0000820000067ab9 */ /* 0x000fe20000000a00 */
[----:B------:R-:W-:-:S02]  /*0070*/  CS2R R12, SRZ ;  /* 0x00000000000c7805 */ /* 0x000fc4000001ff00 */
[----:B------:R-:W-:Y:S01]  /*0080*/  CS2R R14, SRZ ;  /* 0x00000000000e7805 */ /* 0x000fe2000001ff00 */
[----:B------:R-:W4:Y:S01]  /*0090*/  S2R R29, SR_CTAID.Y ;  /* 0x00000000001d7919 */ /* 0x000f220000002600 */
[----:B-1----:R-:W-:Y:S02]  /*00a0*/  IMAD.SHL.U32 R3, R3, 0x40, RZ ;  /* 0x0000004003037824 */ /* 0x002fe400078e00ff */
[----:B---3--:R-:W-:Y:S01]  /*00b0*/  IMAD.SHL.U32 R42, R28, 0x4, RZ ;  /* 0x000000041c2a7824 */ /* 0x008fe200078e00ff */
[----:B------:R-:W-:Y:S01]  /*00c0*/  SHF.R.U32.HI R2, RZ, 0x4, R28 ;  /* 0x00000004ff027819 */ /* 0x000fe2000001161c */
[----:B----4-:R-:W-:-:S03]  /*00d0*/  IMAD.SHL.U32 R29, R29, 0x40, RZ ;  /* 0x000000401d1d7824 */ /* 0x010fc600078e00ff */
[----:B------:R-:W-:Y:S02]  /*00e0*/  LOP3.LUT R33, R3, 0x3c, R42, 0xf8, !PT ;  /* 0x0000003c03217812 */ /* 0x000fe400078ef82a */
[----:B------:R-:W-:Y:S02]  /*00f0*/  SGXT.U32 R2, R2, 0x4 ;  /* 0x000000040202781a */ /* 0x000fe40000000000 */
[----:B------:R-:W-:Y:S02]  /*0100*/  ISETP.GE.AND P4, PT, R33, 0x100, PT ;  /* 0x000001002100780c */ /* 0x000fe40003f86270 */
[----:B------:R-:W-:Y:S02]  /*0110*/  LOP3.LUT R36, R29, R2, RZ, 0xfc, !PT ;  /* 0x000000021d247212 */ /* 0x000fe400078efcff */
[----:B------:R-:W-:Y:S02]  /*0120*/  LOP3.LUT R35, R29, 0x10, R2, 0xfe, !PT ;  /* 0x000000101d237812 */ /* 0x000fe400078efe02 */
[C---:B------:R-:W-:Y:S01]  /*0130*/  ISETP.LT.AND P0, PT, R36.reuse, 0x200, !P4 ;  /* 0x000002002400780c */ /* 0x040fe20006701270 */
[--C-:B------:R-:W-:Y:S01]  /*0140*/  IMAD R36, R36, 0x100, R33.reuse ;  /* 0x0000010024247824 */ /* 0x100fe200078e0221 */
[C---:B------:R-:W-:Y:S01]  /*0150*/  ISETP.LT.AND P6, PT, R35.reuse, 0x200, !P4 ;  /* 0x000002002300780c */ /* 0x040fe200067c1270 */
[----:B------:R-:W-:Y:S01]  /*0160*/  IMAD R35, R35, 0x100, R33 ;  /* 0x0000010023237824 */ /* 0x000fe200078e0221 */
[----:B------:R-:W-:Y:S01]  /*0170*/  LOP3.LUT R34, R29, 0x20, R2, 0xfe, !PT ;  /* 0x000000201d227812 */ /* 0x000fe200078efe02 */
[----:B--2---:R-:W-:Y:S01]  /*0180*/  IMAD.WIDE R22, R36, 0x4, R20 ;  /* 0x0000000424167825 */ /* 0x004fe200078e0214 */
[----:B------:R-:W-:-:S02]  /*0190*/  LOP3.LUT R0, R29, 0x30, R2, 0xfe, !PT ;  /* 0x000000301d007812 */ /* 0x000fc400078efe02 */
[----:B------:R-:W-:Y:S01]  /*01a0*/  ISETP.LT.AND P5, PT, R34, 0x200, !P4 ;  /* 0x000002002200780c */ /* 0x000fe200067a1270 */
[----:B------:R-:W-:Y:S01]  /*01b0*/  IMAD.WIDE R24, R35, 0x4, R20 ;  /* 0x0000000423187825 */ /* 0x000fe200078e0214 */
[----:B------:R-:W-:Y:S02]  /*01c0*/  ISETP.LT.AND P4, PT, R0, 0x200, !P4 ;  /* 0x000002000000780c */ /* 0x000fe40006781270 */
[----:B------:R-:W-:Y:S02]  /*01d0*/  CS2R R16, SRZ ;  /* 0x0000000000107805 */ /* 0x000fe4000001ff00 */
[----:B------:R-:W-:Y:S01]  /*01e0*/  P2R R4, PR, RZ, 0x1 ;  /* 0x00000001ff047803 */ /* 0x000fe20000000000 */
[--C-:B------:R-:W-:Y:S01]  /*01f0*/  IMAD R34, R34, 0x100, R33.reuse ;  /* 0x0000010022227824 */ /* 0x100fe200078e0221 */
[----:B------:R1:W2:Y:S01]  /*0200*/  @P0 LDG.E.EL.128 R8, desc[UR6][R22.64] ;  /* 0x0000000616080981 */ /* 0x0002a2000c2e1d00 */
[----:B------:R-:W-:Y:S01]  /*0210*/  CS2R R18, SRZ ;  /* 0x0000000000127805 */ /* 0x000fe2000001ff00 */
[----:B------:R-:W-:Y:S01]  /*0220*/  IMAD R33, R0, 0x100, R33 ;  /* 0x0000010000217824 */ /* 0x000fe200078e0221 */
[----:B------:R-:W-:Y:S01]  /*0230*/  P2R R37, PR, RZ, 0x40 ;  /* 0x00000040ff257803 */ /* 0x000fe20000000000 */
[----:B------:R-:W-:Y:S01]  /*0240*/  IMAD.WIDE R26, R34, 0x4, R20 ;  /* 0x00000004221a7825 */ /* 0x000fe200078e0214 */
[----:B------:R3:W4:Y:S01]  /*0250*/  @P6 LDG.E.EL.128 R12, desc[UR6][R24.64] ;  /* 0x00000006180c6981 */ /* 0x000722000c2e1d00 */
[----:B------:R-:W-:-:S02]  /*0260*/  ISETP.NE.AND P6, PT, R4, RZ, PT ;  /* 0x000000ff0400720c */ /* 0x000fc40003fc5270 */
[----:B------:R-:W-:Y:S02]  /*0270*/  CS2R R4, SRZ ;  /* 0x0000000000047805 */ /* 0x000fe4000001ff00 */
[----:B------:R-:W-:Y:S01]  /*0280*/  CS2R R6, SRZ ;  /* 0x0000000000067805 */ /* 0x000fe2000001ff00 */
[----:B------:R-:W-:Y:S01]  /*0290*/  IMAD.WIDE R20, R33, 0x4, R20 ;  /* 0x0000000421147825 */ /* 0x000fe200078e0214 */
[----:B------:R-:W5:Y:S04]  /*02a0*/  @P5 LDG.E.EL.128 R16, desc[UR6][R26.64] ;  /* 0x000000061a105981 */ /* 0x000f68000c2e1d00 */
[----:B------:R3:W4:Y:S01]  /*02b0*/  @P4 LDG.E.EL.128 R4, desc[UR6][R20.64] ;  /* 0x0000000614044981 */ /* 0x000722000c2e1d00 */
[----:B------:R-:W3:Y:S01]  /*02c0*/  S2UR UR5, SR_CgaCtaId ;  /* 0x00000000000579c3 */ /* 0x000ee20000008800 */
[----:B-1----:R-:W-:Y:S01]  /*02d0*/  LOP3.LUT R23, R29, 0x3c, R42, 0xf8, !PT ;  /* 0x0000003c1d177812 */ /* 0x002fe200078ef82a */
[----:B---3--:R-:W-:-:S03]  /*02e0*/  IMAD.SHL.U32 R24, R28, 0x100, RZ ;  /* 0x000001001c187824 */ /* 0x008fc600078e00ff */
[----:B------:R-:W-:Y:S02]  /*02f0*/  SHF.R.S32.HI R0, RZ, 0x1f, R23 ;  /* 0x0000001fff007819 */ /* 0x000fe40000011417 */
[----:B------:R-:W-:Y:S01]  /*0300*/  LOP3.LUT R25, R24, 0xf00, RZ, 0xc0, !PT ;  /* 0x00000f0018197812 */ /* 0x000fe200078ec0ff */
[----:B------:R-:W-:Y:S01]  /*0310*/  UMOV UR4, 0x400 ;  /* 0x0000040000047882 */ /* 0x000fe20000000000 */
[----:B------:R-:W-:Y:S02]  /*0320*/  LEA.HI R0, R0, R23, RZ, 0x7 ;  /* 0x0000001700007211 */ /* 0x000fe400078f38ff */
[C---:B------:R-:W-:Y:S02]  /*0330*/  LOP3.LUT R40, R25.reuse, 0x40, RZ, 0xfc, !PT ;  /* 0x0000004019287812 */ /* 0x040fe400078efcff */
[----:B------:R-:W-:Y:S02]  /*0340*/  LOP3.LUT R39, R25, 0x80, RZ, 0xfc, !PT ;  /* 0x0000008019277812 */ /* 0x000fe400078efcff */
[----:B------:R-:W-:-:S02]  /*0350*/  LOP3.LUT R22, R0, 0xffffff80, RZ, 0xc0, !PT ;  /* 0xffffff8000167812 */ /* 0x000fc400078ec0ff */
[----:B------:R-:W-:Y:S02]  /*0360*/  LOP3.LUT R38, R25, 0xc0, RZ, 0xfc, !PT ;  /* 0x000000c019267812 */ /* 0x000fe400078efcff */
[----:B------:R-:W-:Y:S01]  /*0370*/  SHF.R.U32.HI R40, RZ, 0x6, R40 ;  /* 0x00000006ff287819 */ /* 0x000fe20000011628 */
[----:B0-----:R-:W-:Y:S01]  /*0380*/  UPRMT UR4, UR5, 0x654, UR4 ;  /* 0x0000065405047896 */ /* 0x001fe20008000004 */
[----:B------:R-:W-:Y:S02]  /*0390*/  SHF.R.U32.HI R39, RZ, 0x6, R39 ;  /* 0x00000006ff277819 */ /* 0x000fe40000011627 */
[C---:B------:R-:W-:Y:S01]  /*03a0*/  ISETP.GE.AND P0, PT, R23.reuse, 0x200, PT ;  /* 0x000002001700780c */ /* 0x040fe20003f06270 */
[----:B------:R-:W-:Y:S01]  /*03b0*/  IMAD.IADD R23, R23, 0x1, -R22 ;  /* 0x0000000117177824 */ /* 0x000fe200078e0a16 */
[----:B------:R-:W-:Y:S02]  /*03c0*/  SHF.R.U32.HI R38, RZ, 0x6, R38 ;  /* 0x00000006ff267819 */ /* 0x000fe40000011626 */
[----:B------:R-:W-:-:S02]  /*03d0*/  LOP3.LUT R41, R25, R2, RZ, 0xfc, !PT ;  /* 0x0000000219297212 */ /* 0x000fc400078efcff */
[----:B------:R-:W-:Y:S02]  /*03e0*/  LEA.HI R20, R25, UR4, RZ, 0x1e ;  /* 0x0000000419147c11 */ /* 0x000fe4000f8ff0ff */
[----:B------:R-:W-:Y:S02]  /*03f0*/  LEA R22, R40, UR4, 0x4 ;  /* 0x0000000428167c11 */ /* 0x000fe4000f8e20ff */
[----:B------:R-:W-:Y:S02]  /*0400*/  LEA R24, R39, UR4, 0x4 ;  /* 0x0000000427187c11 */ /* 0x000fe4000f8e20ff */
[----:B------:R-:W-:Y:S01]  /*0410*/  LEA R30, R38, UR4, 0x4 ;  /* 0x00000004261e7c11 */ /* 0x000fe2000f8e20ff */
[C---:B------:R-:W-:Y:S02]  /*0420*/  IMAD R27, R41.reuse, 0x4, R20 ;  /* 0x00000004291b7824 */ /* 0x040fe400078e0214 */
[C---:B------:R-:W-:Y:S01]  /*0430*/  IMAD R26, R41.reuse, 0x4, R22 ;  /* 0x00000004291a7824 */ /* 0x040fe200078e0216 */
[----:B------:R-:W0:Y:S01]  /*0440*/  LDC.64 R20, c[0x0][0x218] ;  /* 0x00008600ff147b82 */ /* 0x000e220000000a00 */
[----:B------:R-:W-:-:S02]  /*0450*/  IMAD R29, R41, 0x4, R24 ;  /* 0x00000004291d7824 */ /* 0x000fc400078e0218 */
[----:B------:R-:W-:-:S05]  /*0460*/  IMAD R22, R41, 0x4, R30 ;  /* 0x0000000429167824 */ /* 0x000fca00078e021e */
[----:B------:R-:W1:Y:S01]  /*0470*/  LDC.64 R24, c[0x0][0x228] ;  /* 0x00008a00ff187b82 */ /* 0x000e620000000a00 */
[----:B------:R-:W-:-:S07]  /*0480*/  IMAD.SHL.U32 R0, R0, 0x100, RZ ;  /* 0x0000010000007824 */ /* 0x000fce00078e00ff */
[----:B------:R-:W3:Y:S01]  /*0490*/  LDC.64 R30, c[0x0][0x220] ;  /* 0x00008800ff1e7b82 */ /* 0x000ee20000000a00 */
[----:B------:R-:W-:Y:S01]  /*04a0*/  LOP3.LUT R0, R0, 0xffff8000, RZ, 0xc0, !PT ;  /* 0xffff800000007812 */ /* 0x000fe200078ec0ff */
[----:B0-----:R-:W-:-:S04]  /*04b0*/  IMAD.WIDE R20, R23, 0x4, R20 ;  /* 0x0000000417147825 */ /* 0x001fc800078e0214 */
[----:B-1----:R-:W-:Y:S01]  /*04c0*/  IMAD.WIDE R24, R23, 0x4, R24 ;  /* 0x0000000417187825 */ /* 0x002fe200078e0218 */
[----:B--2---:R-:W-:Y:S04]  /*04d0*/  STS [R27], R8 ;  /* 0x000000081b007388 */ /* 0x004fe80000000800 */
[----:B------:R-:W-:Y:S04]  /*04e0*/  STS [R26+0x100], R9 ;  /* 0x000100091a007388 */ /* 0x000fe80000000800 */
[----:B------:R-:W-:Y:S04]  /*04f0*/  STS [R29+0x200], R10 ;  /* 0x0002000a1d007388 */ /* 0x000fe80000000800 */
[----:B------:R-:W-:Y:S04]  /*0500*/  STS [R22+0x300], R11 ;  /* 0x0003000b16007388 */ /* 0x000fe80000000800 */
[----:B----4-:R-:W-:Y:S04]  /*0510*/  STS [R27+0x40], R12 ;  /* 0x0000400c1b007388 */ /* 0x010fe80000000800 */
[----:B------:R-:W-:Y:S04]  /*0520*/  STS [R26+0x140], R13 ;  /* 0x0001400d1a007388 */ /* 0x000fe80000000800 */
[----:B------:R-:W-:Y:S04]  /*0530*/  STS [R29+0x240], R14 ;  /* 0x0002400e1d007388 */ /* 0x000fe80000000800 */
[----:B------:R-:W-:Y:S04]  /*0540*/  STS [R22+0x340], R15 ;  /* 0x0003400f16007388 */ /* 0x000fe80000000800 */
[----:B-----5:R-:W-:Y:S04]  /*0550*/  STS [R27+0x80], R16 ;  /* 0x000080101b007388 */ /* 0x020fe80000000800 */
[----:B------:R-:W-:Y:S04]  /*0560*/  STS [R26+0x180], R17 ;  /* 0x000180111a007388 */ /* 0x000fe80000000800 */
[----:B------:R-:W-:Y:S04]  /*0570*/  STS [R29+0x280], R18 ;  /* 0x000280121d007388 */ /* 0x000fe80000000800 */
[----:B------:R0:W-:Y:S04]  /*0580*/  STS [R22+0x380], R19 ;  /* 0x0003801316007388 */ /* 0x0001e80000000800 */
[----:B------:R-:W-:Y:S04]  /*0590*/  STS [R27+0xc0], R4 ;  /* 0x0000c0041b007388 */ /* 0x000fe80000000800 */
[----:B------:R1:W-:Y:S04]  /*05a0*/  STS [R26+0x1c0], R5 ;  /* 0x0001c0051a007388 */ /* 0x0003e80000000800 */
[----:B------:R-:W-:Y:S04]  /*05b0*/  STS [R29+0x2c0], R6 ;  /* 0x0002c0061d007388 */ /* 0x000fe80000000800 */
[----:B------:R2:W-:Y:S01]  /*05c0*/  STS [R22+0x3c0], R7 ;  /* 0x0003c00716007388 */ /* 0x0005e20000000800 */
[----:B0-----:R-:W-:-:S02]  /*05d0*/  LOP3.LUT R19, R3, 0x10, R2, 0xfe, !PT ;  /* 0x0000001003137812 */ /* 0x001fc400078efe02 */
[----:B------:R-:W-:Y:S02]  /*05e0*/  CS2R R12, SRZ ;  /* 0x00000000000c7805 */ /* 0x000fe4000001ff00 */
[----:B------:R-:W-:Y:S01]  /*05f0*/  CS2R R14, SRZ ;  /* 0x00000000000e7805 */ /* 0x000fe2000001ff00 */
[----:B------:R-:W-:Y:S01]  /*0600*/  BAR.SYNC.DEFER_BLOCKING 0x0 ;  /* 0x0000000000007b1d */ /* 0x000fe20000010000 */
[----:B------:R-:W-:Y:S02]  /*0610*/  CS2R R8, SRZ ;  /* 0x0000000000087805 */ /* 0x000fe4000001ff00 */
[----:B------:R-:W-:Y:S01]  /*0620*/  CS2R R10, SRZ ;  /* 0x00000000000a7805 */ /* 0x000fe2000001ff00 */
[----:B-1----:R-:W-:Y:S01]  /*0630*/  IMAD.IADD R26, R23, 0x1, R0 ;  /* 0x00000001171a7824 */ /* 0x002fe200078e0200 */
[----:B------:R-:W-:Y:S02]  /*0640*/  ISETP.LT.AND P2, PT, R19, 0x100, !P0 ;  /* 0x000001001300780c */ /* 0x000fe40004741270 */
[----:B------:R-:W-:-:S02]  /*0650*/  LOP3.LUT R17, R3, R2, RZ, 0xfc, !PT ;  /* 0x0000000203117212 */ /* 0x000fc400078efcff */
[----:B------:R-:W-:Y:S02]  /*0660*/  LOP3.LUT R27, R3, 0x20, R2, 0xfe, !PT ;  /* 0x00000020031b7812 */ /* 0x000fe400078efe02 */
[----:B------:R-:W-:Y:S01]  /*0670*/  LOP3.LUT R3, R3, 0x30, R2, 0xfe, !PT ;  /* 0x0000003003037812 */ /* 0x000fe200078efe02 */
[--C-:B------:R-:W-:Y:S01]  /*0680*/  IMAD R0, R19, 0x80, R26.reuse ;  /* 0x0000008013007824 */ /* 0x100fe200078e021a */
[C---:B------:R-:W-:Y:S01]  /*0690*/  ISETP.LT.AND P3, PT, R17.reuse, 0x100, !P0 ;  /* 0x000001001100780c */ /* 0x040fe20004761270 */
[----:B------:R-:W-:Y:S01]  /*06a0*/  IMAD R32, R17, 0x80, R26 ;  /* 0x0000008011207824 */ /* 0x000fe200078e021a */
[----:B------:R-:W-:Y:S02]  /*06b0*/  ISETP.LT.AND P1, PT, R27, 0x100, !P0 ;  /* 0x000001001b00780c */ /* 0x000fe40004721270 */
[----:B------:R-:W-:Y:S02]  /*06c0*/  CS2R R16, SRZ ;  /* 0x0000000000107805 */ /* 0x000fe4000001ff00 */
[----:B------:R-:W-:Y:S01]  /*06d0*/  CS2R R18, SRZ ;  /* 0x0000000000127805 */ /* 0x000fe2000001ff00 */
[----:B---3--:R-:W-:Y:S01]  /*06e0*/  IMAD.WIDE R46, R0, 0x4, R30 ;  /* 0x00000004002e7825 */ /* 0x008fe200078e021e */
[----:B------:R0:W3:Y:S04]  /*06f0*/  @!P0 LDG.E.EL.128 R12, desc[UR6][R20.64] ;  /* 0x00000006140c8981 */ /* 0x0000e8000c2e1d00 */
[----:B------:R1:W3:Y:S01]  /*0700*/  @!P0 LDG.E.EL.128 R8, desc[UR6][R24.64] ;  /* 0x0000000618088981 */ /* 0x0002e2000c2e1d00 */
[----:B------:R-:W-:Y:S01]  /*0710*/  ISETP.LT.AND P0, PT, R3, 0x100, !P0 ;  /* 0x000001000300780c */ /* 0x000fe20004701270 */
[----:B------:R-:W-:-:S02]  /*0720*/  IMAD R2, R27, 0x80, R26 ;  /* 0x000000801b027824 */ /* 0x000fc400078e021a */
[----:B------:R-:W-:Y:S01]  /*0730*/  IMAD R3, R3, 0x80, R26 ;  /* 0x0000008003037824 */ /* 0x000fe200078e021a */
[----:B------:R-:W-:Y:S02]  /*0740*/  CS2R R4, SRZ ;  /* 0x0000000000047805 */ /* 0x000fe4000001ff00 */
[----:B--2---:R-:W-:Y:S01]  /*0750*/  CS2R R6, SRZ ;  /* 0x0000000000067805 */ /* 0x004fe2000001ff00 */
[----:B------:R2:W3:Y:S01]  /*0760*/  @P2 LDG.E.EL.128 R16, desc[UR6][R46.64] ;  /* 0x000000062e102981 */ /* 0x0004e2000c2e1d00 */
[----:B0-----:R-:W-:Y:S02]  /*0770*/  CS2R R20, SRZ ;  /* 0x0000000000147805 */ /* 0x001fe4000001ff00 */
[----:B------:R-:W-:Y:S02]  /*0780*/  CS2R R22, SRZ ;  /* 0x0000000000167805 */ /* 0x000fe4000001ff00 */
[----:B-1----:R-:W-:Y:S02]  /*0790*/  CS2R R24, SRZ ;  /* 0x0000000000187805 */ /* 0x002fe4000001ff00 */
[----:B------:R-:W-:Y:S01]  /*07a0*/  CS2R R26, SRZ ;  /* 0x00000000001a7805 */ /* 0x000fe2000001ff00 */
[----:B------:R-:W-:-:S04]  /*07b0*/  IMAD.WIDE R48, R32, 0x4, R30 ;  /* 0x0000000420307825 */ /* 0x000fc800078e021e */
[--C-:B------:R-:W-:Y:S01]  /*07c0*/  IMAD.WIDE R44, R2, 0x4, R30.reuse ;  /* 0x00000004022c7825 */ /* 0x100fe200078e021e */
[----:B------:R-:W4:Y:S03]  /*07d0*/  @P3 LDG.E.EL.128 R4, desc[UR6][R48.64] ;  /* 0x0000000630043981 */ /* 0x000f26000c2e1d00 */
[----:B--2---:R-:W-:Y:S01]  /*07e0*/  IMAD.WIDE R46, R3, 0x4, R30 ;  /* 0x00000004032e7825 */ /* 0x004fe200078e021e */
[----:B------:R0:W2:Y:S04]  /*07f0*/  @P1 LDG.E.EL.128 R20, desc[UR6][R44.64] ;  /* 0x000000062c141981 */ /* 0x0000a8000c2e1d00 */
[----:B------:R-:W5:Y:S01]  /*0800*/  @P0 LDG.E.EL.128 R24, desc[UR6][R46.64] ;  /* 0x000000062e180981 */ /* 0x000f62000c2e1d00 */
[----:B------:R-:W-:-:S02]  /*0810*/  SHF.R.U32.HI R30, RZ, 0x6, R42 ;  /* 0x00000006ff1e7819 */ /* 0x000fc4000001162a */
[----:B------:R-:W-:Y:S02]  /*0820*/  LOP3.LUT R29, R28, 0xff, RZ, 0xc0, !PT ;  /* 0x000000ff1c1d7812 */ /* 0x000fe400078ec0ff */
[----:B------:R-:W-:-:S05]  /*0830*/  SGXT.U32 R28, R30, 0x4 ;  /* 0x000000041e1c781a */ /* 0x000fca0000000000 */
[----:B------:R-:W-:-:S05]  /*0840*/  IMAD.IADD R28, R28, 0x1, R29 ;  /* 0x000000011c1c7824 */ /* 0x000fca00078e021d */
[----:B------:R-:W-:-:S06]  /*0850*/  LEA R28, R28, UR4, 0x4 ;  /* 0x000000041c1c7c11 */ /* 0x000fcc000f8e20ff */
[----:B------:R-:W1:Y:S01]  /*0860*/  LDS.128 R28, [R28] ;  /* 0x000000001c1c7984 */ /* 0x000e620000000c00 */
[----:B------:R-:W-:Y:S01]  /*0870*/  LOP3.LUT R42, R42, 0x3fc, RZ, 0xc0, !PT ;  /* 0x000003fc2a2a7812 */ /* 0x000fe200078ec0ff */
[----:B------:R-:W-:Y:S01]  /*0880*/  UMOV UR5, 0x400 ;  /* 0x0000040000057882 */ /* 0x000fe20000000000 */
[-CC-:B---3--:R-:W-:Y:S01]  /*0890*/  FFMA R16, R16, R12.reuse, R8.reuse ;  /* 0x0000000c10107223 */ /* 0x188fe20000000008 */
[-CC-:B0-----:R-:W-:Y:S01]  /*08a0*/  FFMA R44, R17, R13.reuse, R9.reuse ;  /* 0x0000000d112c7223 */ /* 0x181fe20000000009 */
[-CC-:B----4-:R-:W-:Y:S01]  /*08b0*/  FFMA R4, R4, R12.reuse, R8.reuse ;  /* 0x0000000c04047223 */ /* 0x190fe20000000008 */
[-CC-:B--2---:R-:W-:Y:S01]  /*08c0*/  FFMA R45, R20, R12.reuse, R8.reuse ;  /* 0x0000000c142d7223 */ /* 0x184fe20000000008 */
[----:B-----5:R-:W-:Y:S01]  /*08d0*/  FFMA R43, R24, R12, R8 ;  /* 0x0000000c182b7223 */ /* 0x020fe20000000008 */
[-CC-:B------:R-:W-:Y:S01]  /*08e0*/  FFMA R12, R5, R13.reuse, R9.reuse ;  /* 0x0000000d050c7223 */ /* 0x180fe20000000009 */
[----:B------:R-:W-:Y:S01]  /*08f0*/  FFMA R5, R6, R14, R10 ;  /* 0x0000000e06057223 */ /* 0x000fe2000000000a */
[C---:B------:R-:W-:Y:S01]  /*0900*/  LOP3.LUT R6, R42.reuse, 0x400, RZ, 0xfc, !PT ;  /* 0x000004002a067812 */ /* 0x040fe200078efcff */
[-CC-:B------:R-:W-:Y:S01]  /*0910*/  FFMA R24, R21, R13.reuse, R9.reuse ;  /* 0x0000000d15187223 */ /* 0x180fe20000000009 */
[----:B------:R-:W-:Y:S01]  /*0920*/  FFMA R20, R25, R13, R9 ;  /* 0x0000000d19147223 */ /* 0x000fe20000000009 */
[----:B------:R-:W-:-:S02]  /*0930*/  LOP3.LUT R9, R42, 0xc00, RZ, 0xfc, !PT ;  /* 0x00000c002a097812 */ /* 0x000fc400078efcff */
[----:B------:R-:W-:Y:S02]  /*0940*/  LOP3.LUT R8, R42, 0x800, RZ, 0xfc, !PT ;  /* 0x000008002a087812 */ /* 0x000fe400078efcff */
[----:B------:R-:W-:Y:S01]  /*0950*/  SHF.R.U32.HI R6, RZ, 0x6, R6 ;  /* 0x00000006ff067819 */ /* 0x000fe20000011606 */
[-CC-:B------:R-:W-:Y:S01]  /*0960*/  FFMA R25, R18, R14.reuse, R10.reuse ;  /* 0x0000000e12197223 */ /* 0x180fe2000000000a */
[-CC-:B------:R-:W-:Y:S01]  /*0970*/  FFMA R21, R22, R14.reuse, R10.reuse ;  /* 0x0000000e16157223 */ /* 0x180fe2000000000a */
[----:B------:R-:W-:Y:S01]  /*0980*/  FFMA R17, R26, R14, R10 ;  /* 0x0000000e1a117223 */ /* 0x000fe2000000000a */
[----:B------:R-:W-:Y:S01]  /*0990*/  SHF.R.U32.HI R10, RZ, 0x6, R9 ;  /* 0x00000006ff0a7819 */ /* 0x000fe20000011609 */
[----:B------:R-:W0:Y:S01]  /*09a0*/  S2R R22, SR_TID.X ;  /* 0x0000000000167919 */ /* 0x000e220000002100 */
[----:B------:R-:W-:Y:S02]  /*09b0*/  SHF.R.U32.HI R8, RZ, 0x6, R8 ;  /* 0x00000006ff087819 */ /* 0x000fe40000011608 */
[----:B------:R-:W-:-:S02]  /*09c0*/  LEA R9, R6, UR4, 0x4 ;  /* 0x0000000406097c11 */ /* 0x000fc4000f8e20ff */
[----:B------:R-:W-:Y:S02]  /*09d0*/  LEA R13, R8, UR4, 0x4 ;  /* 0x00000004080d7c11 */ /* 0x000fe4000f8e20ff */
[----:B------:R-:W-:Y:S01]  /*09e0*/  LEA R47, R10, UR4, 0x4 ;  /* 0x000000040a2f7c11 */ /* 0x000fe2000f8e20ff */
[C---:B------:R-:W-:Y:S02]  /*09f0*/  IMAD R8, R42.reuse, 0x4, R9 ;  /* 0x000000042a087824 */ /* 0x040fe400078e0209 */
[-C--:B------:R-:W-:Y:S01]  /*0a00*/  FFMA R46, R7, R15.reuse, R11 ;  /* 0x0000000f072e7223 */ /* 0x080fe2000000000b */
[C---:B------:R-:W-:Y:S02]  /*0a10*/  IMAD R13, R42.reuse, 0x4, R13 ;  /* 0x000000042a0d7824 */ /* 0x040fe400078e020d */
[-C--:B------:R-:W-:Y:S01]  /*0a20*/  FFMA R26, R23, R15.reuse, R11 ;  /* 0x0000000f171a7223 */ /* 0x080fe2000000000b */
[----:B------:R-:W-:Y:S02]  /*0a30*/  IMAD R6, R42, 0x4, R47 ;  /* 0x000000042a067824 */ /* 0x000fe400078e022f */
[-CC-:B------:R-:W-:Y:S01]  /*0a40*/  FFMA R42, R19, R15.reuse, R11.reuse ;  /* 0x0000000f132a7223 */ /* 0x180fe2000000000b */
[----:B------:R-:W-:Y:S01]  /*0a50*/  FFMA R18, R27, R15, R11 ;  /* 0x0000000f1b127223 */ /* 0x000fe2000000000b */
[----:B------:R-:W2:Y:S01]  /*0a60*/  S2UR UR4, SR_CgaCtaId ;  /* 0x00000000000479c3 */ /* 0x000ea20000008800 */
[----:B------:R-:W3:Y:S01]  /*0a70*/  LDS.128 R8, [R8+0x1000] ;  /* 0x0010000008087984 */ /* 0x000ee20000000c00 */
[----:B-1----:R-:W-:-:S03]  /*0a80*/  FADD R29, R29, R12 ;  /* 0x0000000c1d1d7221 */ /* 0x002fc60000000000 */
[----:B------:R-:W1:Y:S01]  /*0a90*/  LDS.128 R12, [R13+0x2000] ;  /* 0x002000000d0c7984 */ /* 0x000e620000000c00 */
[----:B------:R-:W-:Y:S01]  /*0aa0*/  FADD R28, R28, R4 ;  /* 0x000000041c1c7221 */ /* 0x000fe20000000000 */
[----:B------:R-:W-:Y:S02]  /*0ab0*/  FADD R30, R30, R5 ;  /* 0x000000051e1e7221 */ /* 0x000fe40000000000 */
[----:B------:R-:W4:Y:S01]  /*0ac0*/  LDS.128 R4, [R6+0x3000] ;  /* 0x0030000006047984 */ /* 0x000f220000000c00 */
[----:B0-----:R-:W-:-:S05]  /*0ad0*/  IMAD.SHL.U32 R19, R22, 0x100, RZ ;  /* 0x0000010016137824 */ /* 0x001fca00078e00ff */
[----:B------:R-:W-:Y:S01]  /*0ae0*/  LOP3.LUT R19, R19, 0xf00, RZ, 0xc0, !PT ;  /* 0x00000f0013137812 */ /* 0x000fe200078ec0ff */
[----:B--2---:R-:W-:Y:S01]  /*0af0*/  UPRMT UR4, UR4, 0x654, UR5 ;  /* 0x0000065404047896 */ /* 0x004fe20008000005 */
[----:B------:R-:W-:-:S05]  /*0b00*/  FADD R31, R31, R46 ;  /* 0x0000002e1f1f7221 */ /* 0x000fca0000000000 */
[----:B------:R-:W-:Y:S02]  /*0b10*/  LEA.HI R50, R19, UR4, RZ, 0x1c ;  /* 0x0000000413327c11 */ /* 0x000fe4000f8fe0ff */
[----:B------:R-:W-:Y:S02]  /*0b20*/  LEA R40, R40, UR4, 0x2 ;  /* 0x0000000428287c11 */ /* 0x000fe4000f8e10ff */
[----:B------:R-:W-:Y:S02]  /*0b30*/  LEA R46, R39, UR4, 0x2 ;  /* 0x00000004272e7c11 */ /* 0x000fe4000f8e10ff */
[----:B------:R-:W-:Y:S01]  /*0b40*/  LEA R48, R38, UR4, 0x2 ;  /* 0x0000000426307c11 */ /* 0x000fe2000f8e10ff */
[C---:B------:R-:W-:Y:S01]  /*0b50*/  IMAD R27, R41.reuse, 0x4, R50 ;  /* 0x00000004291b7824 */ /* 0x040fe200078e0232 */
[----:B------:R-:W-:Y:S01]  /*0b60*/  BAR.SYNC.DEFER_BLOCKING 0x0 ;  /* 0x0000000000007b1d */ /* 0x000fe20000010000 */
[C---:B------:R-:W-:Y:S02]  /*0b70*/  IMAD R38, R41.reuse, 0x4, R40 ;  /* 0x0000000429267824 */ /* 0x040fe400078e0228 */
[----:B------:R-:W-:-:S02]  /*0b80*/  IMAD R23, R41, 0x4, R46 ;  /* 0x0000000429177824 */ /* 0x000fc400078e022e */
[----:B---3--:R-:W-:Y:S01]  /*0b90*/  FADD R8, R8, R16 ;  /* 0x0000001008087221 */ /* 0x008fe20000000000 */
[----:B------:R-:W-:Y:S02]  /*0ba0*/  IMAD R40, R41, 0x4, R48 ;  /* 0x0000000429287824 */ /* 0x000fe400078e0230 */
[----:B------:R-:W-:Y:S01]  /*0bb0*/  FADD R9, R9, R44 ;  /* 0x0000002c09097221 */ /* 0x000fe20000000000 */
[----:B------:R-:W-:Y:S01]  /*0bc0*/  FADD R10, R10, R25 ;  /* 0x000000190a0a7221 */ /* 0x000fe20000000000 */
[----:B------:R-:W-:Y:S01]  /*0bd0*/  FADD R11, R11, R42 ;  /* 0x0000002a0b0b7221 */ /* 0x000fe20000000000 */
[----:B-1----:R-:W-:Y:S01]  /*0be0*/  FADD R12, R12, R45 ;  /* 0x0000002d0c0c7221 */ /* 0x002fe20000000000 */
[----:B------:R-:W-:Y:S01]  /*0bf0*/  FADD R13, R13, R24 ;  /* 0x000000180d0d7221 */ /* 0x000fe20000000000 */
[----:B------:R-:W-:Y:S01]  /*0c00*/  FADD R14, R14, R21 ;  /* 0x000000150e0e7221 */ /* 0x000fe20000000000 */
[----:B------:R-:W-:Y:S01]  /*0c10*/  FADD R15, R15, R26 ;  /* 0x0000001a0f0f7221 */ /* 0x000fe20000000000 */
[----:B----4-:R-:W-:Y:S01]  /*0c20*/  FADD R4, R4, R43 ;  /* 0x0000002b04047221 */ /* 0x010fe20000000000 */
[----:B------:R-:W-:Y:S01]  /*0c30*/  FADD R5, R5, R20 ;  /* 0x0000001405057221 */ /* 0x000fe20000000000 */
[----:B------:R-:W-:Y:S01]  /*0c40*/  FADD R6, R6, R17 ;  /* 0x0000001106067221 */ /* 0x000fe20000000000 */
[----:B------:R-:W-:Y:S01]  /*0c50*/  FADD R7, R7, R18 ;  /* 0x0000001207077221 */ /* 0x000fe20000000000 */
[----:B------:R-:W-:Y:S01]  /*0c60*/  IMAD.SHL.U32 R22, R22, 0x4, RZ ;  /* 0x0000000416167824 */ /* 0x000fe200078e00ff */
[----:B------:R-:W0:Y:S01]  /*0c70*/  LDC.64 R42, c[0x0][0x230] ;  /* 0x00008c00ff2a7b82 */ /* 0x000e220000000a00 */
[----:B------:R-:W-:Y:S04]  /*0c80*/  STS [R27], R28 ;  /* 0x0000001c1b007388 */ /* 0x000fe80000000800 */
[----:B------:R-:W-:Y:S04]  /*0c90*/  STS [R38+0x100], R29 ;  /* 0x0001001d26007388 */ /* 0x000fe80000000800 */
        /* <DEDUP_REMOVED lines=12> */
[----:B------:R1:W-:Y:S04]  /*0d60*/  STS [R23+0x2c0], R6 ;  /* 0x0002c00617007388 */ /* 0x0003e80000000800 */
[----:B------:R2:W-:Y:S01]  /*0d70*/  STS [R40+0x3c0], R7 ;  /* 0x0003c00728007388 */ /* 0x0005e20000000800 */
[----:B------:R-:W-:-:S04]  /*0d80*/  SHF.R.U32.HI R16, RZ, 0x6, R22 ;  /* 0x00000006ff107819 */ /* 0x000fc80000011616 */
[----:B------:R-:W-:Y:S02]  /*0d90*/  SGXT.U32 R16, R16, 0x4 ;  /* 0x000000041010781a */ /* 0x000fe40000000000 */
[----:B------:R-:W-:Y:S02]  /*0da0*/  LOP3.LUT R22, R22, 0x3fc, RZ, 0xc0, !PT ;  /* 0x000003fc16167812 */ /* 0x000fe400078ec0ff */
[----:B------:R-:W-:-:S05]  /*0db0*/  LEA R17, R16, UR4, 0x2 ;  /* 0x0000000410117c11 */ /* 0x000fca000f8e10ff */
[C---:B------:R-:W-:Y:S01]  /*0dc0*/  IMAD R24, R22.reuse, 0x4, R17 ;  /* 0x0000000416187824 */ /* 0x040fe200078e0211 */
[----:B------:R-:W-:Y:S01]  /*0dd0*/  BAR.SYNC.DEFER_BLOCKING 0x0 ;  /* 0x0000000000007b1d */ /* 0x000fe20000010000 */
[----:B------:R-:W-:-:S05]  /*0de0*/  LOP3.LUT R25, R22, 0x400, RZ, 0xfc, !PT ;  /* 0x0000040016197812 */ /* 0x000fca00078efcff */
[----:B------:R-:W-:Y:S04]  /*0df0*/  LDS R16, [R24] ;  /* 0x0000000018107984 */ /* 0x000fe80000000800 */
[----:B------:R-:W-:Y:S04]  /*0e00*/  LDS R17, [R24+0x4] ;  /* 0x0000040018117984 */ /* 0x000fe80000000800 */
[----:B------:R-:W-:Y:S04]  /*0e10*/  LDS R18, [R24+0x8] ;  /* 0x0000080018127984 */ /* 0x000fe80000000800 */
[----:B------:R-:W3:Y:S01]  /*0e20*/  LDS R19, [R24+0xc] ;  /* 0x00000c0018137984 */ /* 0x000ee20000000800 */
[----:B-1----:R-:W-:-:S02]  /*0e30*/  SHF.R.U32.HI R23, RZ, 0x6, R25 ;  /* 0x00000006ff177819 */ /* 0x002fc40000011619 */
[C---:B------:R-:W-:Y:S02]  /*0e40*/  LOP3.LUT R26, R22.reuse, 0x800, RZ, 0xfc, !PT ;  /* 0x00000800161a7812 */ /* 0x040fe400078efcff */
[C---:B------:R-:W-:Y:S02]  /*0e50*/  LOP3.LUT R27, R22.reuse, 0xc00, RZ, 0xfc, !PT ;  /* 0x00000c00161b7812 */ /* 0x040fe400078efcff */
[----:B------:R-:W-:Y:S02]  /*0e60*/  LEA R23, R23, UR4, 0x2 ;  /* 0x0000000417177c11 */ /* 0x000fe4000f8e10ff */
[----:B------:R-:W-:Y:S02]  /*0e70*/  SHF.R.U32.HI R25, RZ, 0x6, R26 ;  /* 0x00000006ff197819 */ /* 0x000fe4000001161a */
[----:B------:R-:W-:Y:S01]  /*0e80*/  SHF.R.U32.HI R27, RZ, 0x6, R27 ;  /* 0x00000006ff1b7819 */ /* 0x000fe2000001161b */
[----:B------:R-:W-:Y:S01]  /*0e90*/  IMAD R38, R22, 0x4, R23 ;  /* 0x0000000416267824 */ /* 0x000fe200078e0217 */
[----:B------:R-:W-:-:S02]  /*0ea0*/  LEA R25, R25, UR4, 0x2 ;  /* 0x0000000419197c11 */ /* 0x000fc4000f8e10ff */
[----:B------:R-:W-:Y:S01]  /*0eb0*/  LEA R23, R27, UR4, 0x2 ;  /* 0x000000041b177c11 */ /* 0x000fe2000f8e10ff */
[----:B0-----:R-:W-:-:S04]  /*0ec0*/  IMAD.WIDE R20, R36, 0x4, R42 ;  /* 0x0000000424147825 */ /* 0x001fc800078e022a */
[C---:B--2---:R-:W-:Y:S02]  /*0ed0*/  IMAD R40, R22.reuse, 0x4, R25 ;  /* 0x0000000416287824 */ /* 0x044fe400078e0219 */
[----:B------:R-:W-:-:S03]  /*0ee0*/  IMAD R46, R22, 0x4, R23 ;  /* 0x00000004162e7824 */ /* 0x000fc600078e0217 */
[----:B------:R-:W-:Y:S04]  /*0ef0*/  LDS R22, [R40+0x2008] ;  /* 0x0020080028167984 */ /* 0x000fe80000000800 */
[----:B------:R-:W-:Y:S04]  /*0f00*/  LDS R23, [R40+0x200c] ;  /* 0x00200c0028177984 */ /* 0x000fe80000000800 */
[----:B------:R-:W-:Y:S04]  /*0f10*/  LDS R24, [R46+0x3000] ;  /* 0x003000002e187984 */ /* 0x000fe80000000800 */
[----:B------:R-:W-:Y:S04]  /*0f20*/  LDS R25, [R46+0x3004] ;  /* 0x003004002e197984 */ /* 0x000fe80000000800 */
[----:B---3--:R-:W-:Y:S04]  /*0f30*/  @P6 STG.E.128 desc[UR6][R20.64], R16 ;  /* 0x0000001014006986 */ /* 0x008fe8000c101d06 */
[----:B------:R-:W-:Y:S04]  /*0f40*/  LDS R16, [R38+0x1000] ;  /* 0x0010000026107984 */ /* 0x000fe80000000800 */
[----:B------:R-:W-:Y:S04]  /*0f50*/  LDS R17, [R38+0x1004] ;  /* 0x0010040026117984 */ /* 0x000fe80000000800 */
[----:B------:R-:W-:Y:S04]  /*0f60*/  LDS R18, [R38+0x1008] ;  /* 0x0010080026127984 */ /* 0x000fe80000000800 */
[----:B------:R0:W1:Y:S04]  /*0f70*/  LDS R19, [R38+0x100c] ;  /* 0x00100c0026137984 */ /* 0x0000680000000800 */
[----:B------:R-:W-:Y:S04]  /*0f80*/  LDS R20, [R40+0x2000] ;  /* 0x0020000028147984 */ /* 0x000fe80000000800 */
[----:B------:R2:W3:Y:S04]  /*0f90*/  LDS R21, [R40+0x2004] ;  /* 0x0020040028157984 */ /* 0x0004e80000000800 */
[----:B------:R-:W-:Y:S04]  /*0fa0*/  LDS R26, [R46+0x3008] ;  /* 0x003008002e1a7984 */ /* 0x000fe80000000800 */
[----:B------:R-:W4:Y:S01]  /*0fb0*/  LDS R27, [R46+0x300c] ;  /* 0x00300c002e1b7984 */ /* 0x000f220000000800 */
[----:B------:R-:W-:-:S02]  /*0fc0*/  ISETP.NE.AND P6, PT, R37, RZ, PT ;  /* 0x000000ff2500720c */ /* 0x000fc40003fc5270 */
[----:B------:R-:W5:Y:S01]  /*0fd0*/  LDC.64 R36, c[0x0][0x238] ;  /* 0x00008e00ff247b82 */ /* 0x000f620000000a00 */
[----:B0-----:R-:W-:-:S04]  /*0fe0*/  IMAD.WIDE R38, R35, 0x4, R42 ;  /* 0x0000000423267825 */ /* 0x001fc800078e022a */
[----:B------:R-:W-:-:S04]  /*0ff0*/  IMAD.WIDE R34, R34, 0x4, R42 ;  /* 0x0000000422227825 */ /* 0x000fc800078e022a */
[----:B------:R-:W-:Y:S02]  /*1000*/  IMAD.WIDE R42, R33, 0x4, R42 ;  /* 0x00000004212a7825 */ /* 0x000fe400078e022a */
[----:B-1----:R0:W-:Y:S02]  /*1010*/  @P6 STG.E.128 desc[UR6][R38.64], R16 ;  /* 0x0000001026006986 */ /* 0x0021e4000c101d06 */
[----:B-----5:R-:W-:-:S04]  /*1020*/  IMAD.WIDE R32, R32, 0x4, R36 ;  /* 0x0000000420207825 */ /* 0x020fc800078e0224 */
[--C-:B--2---:R-:W-:Y:S01]  /*1030*/  IMAD.WIDE R40, R0, 0x4, R36.reuse ;  /* 0x0000000400287825 */ /* 0x104fe200078e0224 */
[----:B---3--:R0:W-:Y:S03]  /*1040*/  @P5 STG.E.128 desc[UR6][R34.64], R20 ;  /* 0x0000001422005986 */ /* 0x0081e6000c101d06 */
[--C-:B------:R-:W-:Y:S01]  /*1050*/  IMAD.WIDE R44, R2, 0x4, R36.reuse ;  /* 0x00000004022c7825 */ /* 0x100fe200078e0224 */
[----:B----4-:R0:W-:Y:S04]  /*1060*/  @P4 STG.E.128 desc[UR6][R42.64], R24 ;  /* 0x000000182a004986 */ /* 0x0101e8000c101d06 */
[----:B------:R0:W-:Y:S04]  /*1070*/  @P3 STG.E.128 desc[UR6][R32.64], R28 ;  /* 0x0000001c20003986 */ /* 0x0001e8000c101d06 */
[----:B------:R0:W-:Y:S01]  /*1080*/  @P2 STG.E.128 desc[UR6][R40.64], R8 ;  /* 0x0000000828002986 */ /* 0x0001e2000c101d06 */
[----:B------:R-:W-:-:S03]  /*1090*/  IMAD.WIDE R36, R3, 0x4, R36 ;  /* 0x0000000403247825 */ /* 0x000fc600078e0224 */
[----:B------:R0:W-:Y:S02]  /*10a0*/  @P1 STG.E.128 desc[UR6][R44.64], R12 ;  /* 0x0000000c2c001986 */ /* 0x0001e4000c101d06 */
[----:B0-----:R-:W-:Y:S05]  /*10b0*/  @!P0 EXIT ;  /* 0x000000000000894d */ /* 0x001fea0003800000 */
[----:B------:R-:W-:Y:S01]  /*10c0*/  STG.E.128 desc[UR6][R36.64], R4 ;  /* 0x0000000424007986 */ /* 0x000fe2000c101d06 */
[----:B------:R-:W-:Y:S05]  /*10d0*/  EXIT ;  /* 0x000000000000794d */ /* 0x000fea0003800000 */
.L_x_0:
[----:B------:R-:W-:-:S00]  /*10e0*/  BRA `(.L_x_0) ;  /* 0xfffffffc00fc7947 */ /* 0x000fc0000383ffff */
[----:B------:R-:W-:-:S00]  /*10f0*/  NOP ;  /* 0x0000000000007918 */ /* 0x000fc00000000000 */
        /* <DEDUP_REMOVED lines=8> */
.L_x_1:


//--------------------- .nv.shared.triton_poi_fused_add_convolution_mul_26 --------------------------
	.section	.nv.shared.triton_poi_fused_add_convolution_mul_26,"aw",@nobits
	.sectionflags	@""
	.align	16
	.zero		1024


//--------------------- .nv.constant0.triton_poi_fused_add_convolution_mul_26 --------------------------
	.section	.nv.constant0.triton_poi_fused_add_convolution_mul_26,"a",@progbits
	.sectionflags	@""
	.align	4
.nv.constant0.triton_poi_fused_add_convolution_mul_26:
	.zero		584
